//
// Generated by NVIDIA NVVM Compiler
//
// Compiler Build ID: CL-36424714
// Cuda compilation tools, release 13.0, V13.0.88
// Based on NVVM 20.0.0
//

.version 9.0
.target sm_100
.address_size 64

	// .globl	_Z11sleepKerneli

.visible .entry _Z11sleepKerneli(
	.param .u32 _Z11sleepKerneli_param_0
)
{
	.reg .pred 	%p<7>;
	.reg .b32 	%r<8>;
	.reg .b64 	%rd<17>;

	ld.param.u32 	%r1, [_Z11sleepKerneli_param_0];
	mul.wide.s32 	%rd1, %r1, 1000000000;
	mul.hi.u64 	%rd10, %rd1, 4835703278458516699;
	shr.u64 	%rd11, %rd10, 18;
	mul.lo.s64 	%rd12, %rd11, 1000000;
	sub.s64 	%rd2, %rd1, %rd12;
	setp.lt.u64 	%p1, %rd1, 1000000;
	@%p1 bra 	$L__BB0_6;
	max.u64 	%rd3, %rd11, 1;
	and.b64  	%rd16, %rd3, 3;
	setp.lt.u64 	%p2, %rd1, 4000000;
	@%p2 bra 	$L__BB0_4;
	and.b64  	%rd15, %rd3, 35184372088828;
$L__BB0_3:
	mov.b32 	%r5, 1000000;
	// begin inline asm
	nanosleep.u32 %r5;
	// end inline asm
	// begin inline asm
	nanosleep.u32 %r5;
	// end inline asm
	// begin inline asm
	nanosleep.u32 %r5;
	// end inline asm
	// begin inline asm
	nanosleep.u32 %r5;
	// end inline asm
	add.s64 	%rd15, %rd15, -4;
	setp.ne.s64 	%p3, %rd15, 0;
	@%p3 bra 	$L__BB0_3;
$L__BB0_4:
	setp.eq.s64 	%p4, %rd16, 0;
	@%p4 bra 	$L__BB0_6;
$L__BB0_5:
	.pragma "nounroll";
	mov.b32 	%r6, 1000000;
	// begin inline asm
	nanosleep.u32 %r6;
	// end inline asm
	add.s64 	%rd16, %rd16, -1;
	setp.ne.s64 	%p5, %rd16, 0;
	@%p5 bra 	$L__BB0_5;
$L__BB0_6:
	setp.eq.s64 	%p6, %rd2, 0;
	@%p6 bra 	$L__BB0_8;
	cvt.u32.u64 	%r7, %rd2;
	// begin inline asm
	nanosleep.u32 %r7;
	// end inline asm
$L__BB0_8:
	ret;

}


// ===== COMPILED SASS (sm_100) =====

	.target	sm_100

	.elftype	@"ET_EXEC"


//--------------------- .note.nv.tkinfo           --------------------------
	.section	.note.nv.tkinfo,"",@"SHT_NOTE"
	.sectionflags	@"SHF_NOTE_NV_TKINFO"
	.tkinfo
        /*0018*/ 	.word	0x00000002
        /*0030*/ 	.string	""
        /*0030*/ 	.string	"ptxas"
        /*0030*/ 	.string	"Cuda compilation tools, release 13.0, V13.0.88"
        /*0030*/ 	.string	"Build cuda_13.0.r13.0/compiler.36424714_0"
        /*0030*/ 	.string	"-arch sm_100 -m 64 "



//--------------------- .note.nv.cuinfo           --------------------------
	.section	.note.nv.cuinfo,"",@"SHT_NOTE"
	.sectionflags	@"SHF_NOTE_NV_CUINFO"
        /*0018*/ 	.short	0x0002
        /*001a*/ 	.short	0x0064
        /*001c*/ 	.short	0x0082
	.zero		2


//--------------------- .nv.info                  --------------------------
	.section	.nv.info,"",@"SHT_CUDA_INFO"
	.align	4


	//----- nvinfo : EIATTR_REGCOUNT
	.align		4
        /*0000*/ 	.byte	0x04, 0x2f
        /*0002*/ 	.short	(.L_1 - .L_0)
	.align		4
.L_0:
        /*0004*/ 	.word	index@(_Z11sleepKerneli)
        /*0008*/ 	.word	0x0000000c


	//----- nvinfo : EIATTR_FRAME_SIZE
	.align		4
.L_1:
        /*000c*/ 	.byte	0x04, 0x11
        /*000e*/ 	.short	(.L_3 - .L_2)
	.align		4
.L_2:
        /*0010*/ 	.word	index@(_Z11sleepKerneli)
        /*0014*/ 	.word	0x00000000


	//----- nvinfo : EIATTR_MIN_STACK_SIZE
	.align		4
.L_3:
        /*0018*/ 	.byte	0x04, 0x12
        /*001a*/ 	.short	(.L_5 - .L_4)
	.align		4
.L_4:
        /*001c*/ 	.word	index@(_Z11sleepKerneli)
        /*0020*/ 	.word	0x00000000
.L_5:


//--------------------- .nv.compat                --------------------------
	.section	.nv.compat,"",@"SHT_CUDA_COMPAT_INFO"
	.align	4
        /*0000*/ 	.byte	0x02, 0x09, 0x00, 0x00, 0x02, 0x02, 0x01, 0x00, 0x02, 0x05, 0x05, 0x00, 0x03, 0x07, 0x01, 0x01
        /*0010*/ 	.byte	0x02, 0x03, 0x00, 0x00, 0x02, 0x06, 0x01, 0x00, 0x04, 0x0b, 0x08, 0x00, 0x09, 0x00, 0x00, 0x00
        /*0020*/ 	.byte	0x00, 0x00, 0x00, 0x00


//--------------------- .nv.info._Z11sleepKerneli --------------------------
	.section	.nv.info._Z11sleepKerneli,"",@"SHT_CUDA_INFO"
	.sectionflags	@""
	.align	4


	//----- nvinfo : EIATTR_CUDA_API_VERSION
	.align		4
        /*0000*/ 	.byte	0x04, 0x37
        /*0002*/ 	.short	(.L_7 - .L_6)
.L_6:
        /*0004*/ 	.word	0x00000082


	//----- nvinfo : EIATTR_KPARAM_INFO
	.align		4
.L_7:
        /*0008*/ 	.byte	0x04, 0x17
        /*000a*/ 	.short	(.L_9 - .L_8)
.L_8:
        /*000c*/ 	.word	0x00000000
        /*0010*/ 	.short	0x0000
        /*0012*/ 	.short	0x0000
        /*0014*/ 	.byte	0x00, 0xf0, 0x11, 0x00


	//----- nvinfo : EIATTR_SPARSE_MMA_MASK
	.align		4
.L_9:
        /*0018*/ 	.byte	0x03, 0x50
        /*001a*/ 	.short	0x0000


	//----- nvinfo : EIATTR_MAXREG_COUNT
	.align		4
        /*001c*/ 	.byte	0x03, 0x1b
        /*001e*/ 	.short	0x00ff


	//----- nvinfo : EIATTR_MERCURY_ISA_VERSION
	.align		4
        /*0020*/ 	.byte	0x03, 0x5f
        /*0022*/ 	.short	0x0101


	//----- nvinfo : EIATTR_VRC_CTA_INIT_COUNT
	.align		4
        /*0024*/ 	.byte	0x02, 0x4a
	.zero		1
	.zero		1


	//----- nvinfo : EIATTR_EXIT_INSTR_OFFSETS
	.align		4
        /*0028*/ 	.byte	0x04, 0x1c
        /*002a*/ 	.short	(.L_11 - .L_10)


	//   ....[0]....
.L_10:
        /*002c*/ 	.word	0x000005f0


	//   ....[1]....
        /*0030*/ 	.word	0x00000610


	//----- nvinfo : EIATTR_CBANK_PARAM_SIZE
	.align		4
.L_11:
        /*0034*/ 	.byte	0x03, 0x19
        /*0036*/ 	.short	0x0004


	//----- nvinfo : EIATTR_PARAM_CBANK
	.align		4
        /*0038*/ 	.byte	0x04, 0x0a
        /*003a*/ 	.short	(.L_13 - .L_12)
	.align		4
.L_12:
        /*003c*/ 	.word	index@(.nv.constant0._Z11sleepKerneli)
        /*0040*/ 	.short	0x0380
        /*0042*/ 	.short	0x0004


	//----- nvinfo : EIATTR_SW_WAR
	.align		4
.L_13:
        /*0044*/ 	.byte	0x04, 0x36
        /*0046*/ 	.short	(.L_15 - .L_14)
.L_14:
        /*0048*/ 	.word	0x00000008
.L_15:


//--------------------- .nv.callgraph             --------------------------
	.section	.nv.callgraph,"",@"SHT_CUDA_CALLGRAPH"
	.align	4
	.sectionentsize	8
	.align		4
        /*0000*/ 	.word	0x00000000
	.align		4
        /*0004*/ 	.word	0xffffffff
	.align		4
        /*0008*/ 	.word	0x00000000
	.align		4
        /*000c*/ 	.word	0xfffffffe
	.align		4
        /*0010*/ 	.word	0x00000000
	.align		4
        /*0014*/ 	.word	0xfffffffd
	.align		4
        /*0018*/ 	.word	0x00000000
	.align		4
        /*001c*/ 	.word	0xfffffffc


//--------------------- .text._Z11sleepKerneli    --------------------------
	.section	.text._Z11sleepKerneli,"ax",@progbits
	.align	128
        .global         _Z11sleepKerneli
        .type           _Z11sleepKerneli,@function
        .size           _Z11sleepKerneli,(.L_x_8 - _Z11sleepKerneli)
        .other          _Z11sleepKerneli,@"STO_CUDA_ENTRY STV_DEFAULT"
_Z11sleepKerneli:
.text._Z11sleepKerneli:
[----:B------:R-:W-:Y:S08]  /*0000*/  LDC R1, c[0x0][0x37c] ;  /* 0x0000df00ff017b82 */ /* 0x000ff00000000800 */
[----:B------:R-:W0:Y:S02]  /*0010*/  LDC R2, c[0x0][0x380] ;  /* 0x0000e000ff027b82 */ /* 0x000e240000000800 */
[----:B0-----:R-:W-:-:S06]  /*0020*/  IMAD.WIDE R2, R2, 0x3b9aca00, RZ ;  /* 0x3b9aca0002027825 */ /* 0x001fcc00078e02ff */
[----:B------:R-:W-:-:S04]  /*0030*/  IMAD.WIDE.U32 R4, R3, -0x2849cb25, RZ ;  /* 0xd7b634db03047825 */ /* 0x000fc800078e00ff */
[----:B------:R-:W-:-:S04]  /*0040*/  IMAD.WIDE.U32 R6, P0, R2, 0x431bde82, R4 ;  /* 0x431bde8202067825 */ /* 0x000fc80007800004 */
[----:B------:R-:W-:-:S04]  /*0050*/  IMAD.WIDE.U32 R4, R2, -0x2849cb25, RZ ;  /* 0xd7b634db02047825 */ /* 0x000fc800078e00ff */
[----:B------:R-:W-:Y:S01]  /*0060*/  IMAD.X R9, RZ, RZ, RZ, P0 ;  /* 0x000000ffff097224 */ /* 0x000fe200000e06ff */
[----:B------:R-:W-:Y:S01]  /*0070*/  IADD3 RZ, P0, PT, R5, R6, RZ ;  /* 0x0000000605ff7210 */ /* 0x000fe20007f1e0ff */
[----:B------:R-:W-:-:S04]  /*0080*/  IMAD.MOV.U32 R8, RZ, RZ, R7 ;  /* 0x000000ffff087224 */ /* 0x000fc800078e0007 */
[----:B------:R-:W-:Y:S01]  /*0090*/  IMAD.WIDE.U32.X R4, R3, 0x431bde82, R8, P0 ;  /* 0x431bde8203047825 */ /* 0x000fe200000e0408 */
[----:B------:R-:W-:-:S04]  /*00a0*/  ISETP.GE.U32.AND P0, PT, R2, 0xf4240, PT ;  /* 0x000f42400200780c */ /* 0x000fc80003f06070 */
[----:B------:R-:W-:Y:S02]  /*00b0*/  ISETP.GE.U32.AND.EX P0, PT, R3, RZ, PT, P0 ;  /* 0x000000ff0300720c */ /* 0x000fe40003f06100 */
[--C-:B------:R-:W-:Y:S02]  /*00c0*/  SHF.R.U32.HI R8, RZ, 0x12, R5.reuse ;  /* 0x00000012ff087819 */ /* 0x100fe40000011605 */
[----:B------:R-:W-:-:S03]  /*00d0*/  SHF.R.U64 R7, R4, 0x12, R5 ;  /* 0x0000001204077819 */ /* 0x000fc60000001205 */
[----:B------:R-:W-:Y:S02]  /*00e0*/  IMAD R6, R8, -0xf4240, RZ ;  /* 0xfff0bdc008067824 */ /* 0x000fe400078e02ff */
[----:B------:R-:W-:-:S05]  /*00f0*/  IMAD.WIDE.U32 R4, R7, -0xf4240, R2 ;  /* 0xfff0bdc007047825 */ /* 0x000fca00078e0002 */
[----:B------:R-:W-:Y:S01]  /*0100*/  IADD3 R6, PT, PT, R5, -R7, R6 ;  /* 0x8000000705067210 */ /* 0x000fe20007ffe006 */
[----:B------:R-:W-:Y:S06]  /*0110*/  @!P0 BRA `(.L_x_0) ;  /* 0x00000004002c8947 */ /* 0x000fec0003800000 */
[----:B------:R-:W-:Y:S02]  /*0120*/  ISETP.GE.U32.AND P1, PT, R2, 0x3d0900, PT ;  /* 0x003d09000200780c */ /* 0x000fe40003f26070 */
[----:B------:R-:W-:Y:S02]  /*0130*/  ISETP.GT.U32.AND P0, PT, R7, 0x1, PT ;  /* 0x000000010700780c */ /* 0x000fe40003f04070 */
[----:B------:R-:W-:Y:S02]  /*0140*/  ISETP.GE.U32.AND.EX P1, PT, R3, RZ, PT, P1 ;  /* 0x000000ff0300720c */ /* 0x000fe40003f26110 */
[----:B------:R-:W-:-:S04]  /*0150*/  ISETP.GT.U32.AND.EX P0, PT, R8, RZ, PT, P0 ;  /* 0x000000ff0800720c */ /* 0x000fc80003f04100 */
[----:B------:R-:W-:Y:S01]  /*0160*/  SEL R0, R7, 0x1, P0 ;  /* 0x0000000107007807 */ /* 0x000fe20000000000 */
[----:B------:R-:W-:Y:S01]  /*0170*/  IMAD.MOV.U32 R7, RZ, RZ, RZ ;  /* 0x000000ffff077224 */ /* 0x000fe200078e00ff */
[----:B------:R-:W-:Y:S02]  /*0180*/  SEL R2, R8, RZ, P0 ;  /* 0x000000ff08027207 */ /* 0x000fe40000000000 */
[----:B------:R-:W-:-:S03]  /*0190*/  LOP3.LUT R3, R0, 0x3, RZ, 0xc0, !PT ;  /* 0x0000000300037812 */ /* 0x000fc600078ec0ff */
[----:B------:R-:W-:Y:S05]  /*01a0*/  @!P1 BRA `(.L_x_1) ;  /* 0x0000000000e49947 */ /* 0x000fea0003800000 */
[----:B------:R-:W-:Y:S02]  /*01b0*/  LOP3.LUT R0, R0, 0xfffffffc, RZ, 0xc0, !PT ;  /* 0xfffffffc00007812 */ /* 0x000fe400078ec0ff */
[----:B------:R-:W-:Y:S02]  /*01c0*/  LOP3.LUT R2, R2, 0x1fff, RZ, 0xc0, !PT ;  /* 0x00001fff02027812 */ /* 0x000fe400078ec0ff */
[----:B------:R-:W-:-:S04]  /*01d0*/  ISETP.GT.U32.AND P0, PT, R0, RZ, PT ;  /* 0x000000ff0000720c */ /* 0x000fc80003f04070 */
[----:B------:R-:W-:-:S13]  /*01e0*/  ISETP.GT.AND.EX P0, PT, R2, RZ, PT, P0 ;  /* 0x000000ff0200720c */ /* 0x000fda0003f04300 */
[----:B------:R-:W-:Y:S05]  /*01f0*/  @!P0 BRA `(.L_x_2) ;  /* 0x0000000000ac8947 */ /* 0x000fea0003800000 */
[----:B------:R-:W-:Y:S02]  /*0200*/  ISETP.GT.U32.AND P1, PT, R0, 0xc, PT ;  /* 0x0000000c0000780c */ /* 0x000fe40003f24070 */
[----:B------:R-:W-:Y:S02]  /*0210*/  PLOP3.LUT P0, PT, PT, PT, PT, 0x80, 0x8 ;  /* 0x000000000008781c */ /* 0x000fe40003f0f070 */
[----:B------:R-:W-:-:S13]  /*0220*/  ISETP.GT.AND.EX P1, PT, R2, RZ, PT, P1 ;  /* 0x000000ff0200720c */ /* 0x000fda0003f24310 */
[----:B------:R-:W-:Y:S05]  /*0230*/  @!P1 BRA `(.L_x_3) ;  /* 0x0000000000589947 */ /* 0x000fea0003800000 */
[----:B------:R-:W-:-:S13]  /*0240*/  PLOP3.LUT P0, PT, PT, PT, PT, 0x8, 0x80 ;  /* 0x000000000080781c */ /* 0x000fda0003f0e170 */
.L_x_4:
[----:B------:R-:W-:Y:S01]  /*0250*/  IADD3 R0, P1, PT, R0, -0x10, RZ ;  /* 0xfffffff000007810 */ /* 0x000fe20007f3e0ff */
[----:B------:R-:W-:Y:S05]  /*0260*/  NANOSLEEP 0xf4240 ;  /* 0x000f42400000795d */ /* 0x000fea0003800000 */
[----:B------:R-:W-:-:S03]  /*0270*/  IADD3.X R2, PT, PT, R2, -0x1, RZ, P1, !PT ;  /* 0xffffffff02027810 */ /* 0x000fc60000ffe4ff */
[----:B------:R-:W-:Y:S05]  /*0280*/  NANOSLEEP 0xf4240 ;  /* 0x000f42400000795d */ /* 0x000fea0003800000 */
[----:B------:R-:W-:-:S03]  /*0290*/  ISETP.GT.U32.AND P1, PT, R0, 0xc, PT ;  /* 0x0000000c0000780c */ /* 0x000fc60003f24070 */
[----:B------:R-:W-:Y:S05]  /*02a0*/  NANOSLEEP 0xf4240 ;  /* 0x000f42400000795d */ /* 0x000fea0003800000 */
[----:B------:R-:W-:-:S03]  /*02b0*/  ISETP.GT.AND.EX P1, PT, R2, RZ, PT, P1 ;  /* 0x000000ff0200720c */ /* 0x000fc60003f24310 */
[----:B------:R-:W-:Y:S08]  /*02c0*/  NANOSLEEP 0xf4240 ;  /* 0x000f42400000795d */ /* 0x000ff00003800000 */
        /* <DEDUP_REMOVED lines=11> */
[----:B------:R-:W-:Y:S05]  /*0380*/  NANOSLEEP 0xf4240 ;  /* 0x000f42400000795d */ /* 0x000fea0003800000 */
[----:B------:R-:W-:Y:S05]  /*0390*/  @P1 BRA `(.L_x_4) ;  /* 0xfffffffc00ac1947 */ /* 0x000fea000383ffff */
.L_x_3:
[----:B------:R-:W-:-:S04]  /*03a0*/  ISETP.GT.U32.AND P1, PT, R0, 0x4, PT ;  /* 0x000000040000780c */ /* 0x000fc80003f24070 */
[----:B------:R-:W-:-:S13]  /*03b0*/  ISETP.GT.AND.EX P1, PT, R2, RZ, PT, P1 ;  /* 0x000000ff0200720c */ /* 0x000fda0003f24310 */
[----:B------:R-:W-:Y:S05]  /*03c0*/  @!P1 BRA `(.L_x_5) ;  /* 0x00000000002c9947 */ /* 0x000fea0003800000 */
[----:B------:R-:W-:Y:S08]  /*03d0*/  NANOSLEEP 0xf4240 ;  /* 0x000f42400000795d */ /* 0x000ff00003800000 */
[----:B------:R-:W-:Y:S08]  /*03e0*/  NANOSLEEP 0xf4240 ;  /* 0x000f42400000795d */ /* 0x000ff00003800000 */
[----:B------:R-:W-:Y:S08]  /*03f0*/  NANOSLEEP 0xf4240 ;  /* 0x000f42400000795d */ /* 0x000ff00003800000 */
[----:B------:R-:W-:Y:S08]  /*0400*/  NANOSLEEP 0xf4240 ;  /* 0x000f42400000795d */ /* 0x000ff00003800000 */
[----:B------:R-:W-:Y:S05]  /*0410*/  NANOSLEEP 0xf4240 ;  /* 0x000f42400000795d */ /* 0x000fea0003800000 */
[----:B------:R-:W-:-:S03]  /*0420*/  IADD3 R0, P1, PT, R0, -0x8, RZ ;  /* 0xfffffff800007810 */ /* 0x000fc60007f3e0ff */
[----:B------:R-:W-:Y:S08]  /*0430*/  NANOSLEEP 0xf4240 ;  /* 0x000f42400000795d */ /* 0x000ff00003800000 */
[----:B------:R-:W-:Y:S08]  /*0440*/  NANOSLEEP 0xf4240 ;  /* 0x000f42400000795d */ /* 0x000ff00003800000 */
[----:B------:R-:W-:Y:S05]  /*0450*/  NANOSLEEP 0xf4240 ;  /* 0x000f42400000795d */ /* 0x000fea0003800000 */
[----:B------:R-:W-:-:S02]  /*0460*/  PLOP3.LUT P0, PT, PT, PT, PT, 0x8, 0x80 ;  /* 0x000000000080781c */ /* 0x000fc40003f0e170 */
[----:B------:R-:W-:-:S11]  /*0470*/  IADD3.X R2, PT, PT, R2, -0x1, RZ, P1, !PT ;  /* 0xffffffff02027810 */ /* 0x000fd60000ffe4ff */
.L_x_5:
[----:B------:R-:W-:-:S04]  /*0480*/  ISETP.NE.U32.AND P1, PT, R0, RZ, PT ;  /* 0x000000ff0000720c */ /* 0x000fc80003f25070 */
[----:B------:R-:W-:-:S13]  /*0490*/  ISETP.NE.OR.EX P0, PT, R2, RZ, P0, P1 ;  /* 0x000000ff0200720c */ /* 0x000fda0000705710 */
[----:B------:R-:W-:Y:S05]  /*04a0*/  @!P0 BRA `(.L_x_1) ;  /* 0x0000000000248947 */ /* 0x000fea0003800000 */
.L_x_2:
[----:B------:R-:W-:Y:S01]  /*04b0*/  IADD3 R0, P0, PT, R0, -0x4, RZ ;  /* 0xfffffffc00007810 */ /* 0x000fe20007f1e0ff */
[----:B------:R-:W-:Y:S05]  /*04c0*/  NANOSLEEP 0xf4240 ;  /* 0x000f42400000795d */ /* 0x000fea0003800000 */
[----:B------:R-:W-:-:S03]  /*04d0*/  IADD3.X R2, PT, PT, R2, -0x1, RZ, P0, !PT ;  /* 0xffffffff02027810 */ /* 0x000fc600007fe4ff */
[----:B------:R-:W-:Y:S05]  /*04e0*/  NANOSLEEP 0xf4240 ;  /* 0x000f42400000795d */ /* 0x000fea0003800000 */
[----:B------:R-:W-:-:S03]  /*04f0*/  ISETP.NE.U32.AND P0, PT, R0, RZ, PT ;  /* 0x000000ff0000720c */ /* 0x000fc60003f05070 */
[----:B------:R-:W-:Y:S05]  /*0500*/  NANOSLEEP 0xf4240 ;  /* 0x000f42400000795d */ /* 0x000fea0003800000 */
[----:B------:R-:W-:-:S03]  /*0510*/  ISETP.NE.AND.EX P0, PT, R2, RZ, PT, P0 ;  /* 0x000000ff0200720c */ /* 0x000fc60003f05300 */
[----:B------:R-:W-:Y:S10]  /*0520*/  NANOSLEEP 0xf4240 ;  /* 0x000f42400000795d */ /* 0x000ff40003800000 */
[----:B------:R-:W-:Y:S05]  /*0530*/  @P0 BRA `(.L_x_2) ;  /* 0xfffffffc00dc0947 */ /* 0x000fea000383ffff */
.L_x_1:
[----:B------:R-:W-:-:S04]  /*0540*/  ISETP.NE.U32.AND P0, PT, R3, RZ, PT ;  /* 0x000000ff0300720c */ /* 0x000fc80003f05070 */
[----:B------:R-:W-:-:S13]  /*0550*/  ISETP.NE.AND.EX P0, PT, R7, RZ, PT, P0 ;  /* 0x000000ff0700720c */ /* 0x000fda0003f05300 */
[----:B------:R-:W-:Y:S05]  /*0560*/  @!P0 BRA `(.L_x_0) ;  /* 0x0000000000188947 */ /* 0x000fea0003800000 */
.L_x_6:
[----:B------:R-:W-:Y:S01]  /*0570*/  IADD3 R3, P0, PT, R3, -0x1, RZ ;  /* 0xffffffff03037810 */ /* 0x000fe20007f1e0ff */
[----:B------:R-:W-:Y:S05]  /*0580*/  NANOSLEEP 0xf4240 ;  /* 0x000f42400000795d */ /* 0x000fea0003800000 */
[----:B------:R-:W-:Y:S02]  /*0590*/  IADD3.X R7, PT, PT, R7, -0x1, RZ, P0, !PT ;  /* 0xffffffff07077810 */ /* 0x000fe400007fe4ff */
[----:B------:R-:W-:-:S04]  /*05a0*/  ISETP.NE.U32.AND P0, PT, R3, RZ, PT ;  /* 0x000000ff0300720c */ /* 0x000fc80003f05070 */
[----:B------:R-:W-:-:S13]  /*05b0*/  ISETP.NE.AND.EX P0, PT, R7, RZ, PT, P0 ;  /* 0x000000ff0700720c */ /* 0x000fda0003f05300 */
[----:B------:R-:W-:Y:S05]  /*05c0*/  @P0 BRA `(.L_x_6) ;  /* 0xfffffffc00e80947 */ /* 0x000fea000383ffff */
.L_x_0:
[----:B------:R-:W-:-:S04]  /*05d0*/  ISETP.NE.U32.AND P0, PT, R4, RZ, PT ;  /* 0x000000ff0400720c */ /* 0x000fc80003f05070 */
[----:B------:R-:W-:-:S13]  /*05e0*/  ISETP.NE.AND.EX P0, PT, R6, RZ, PT, P0 ;  /* 0x000000ff0600720c */ /* 0x000fda0003f05300 */
[----:B------:R-:W-:Y:S05]  /*05f0*/  @!P0 EXIT ;  /* 0x000000000000894d */ /* 0x000fea0003800000 */
[----:B------:R-:W-:Y:S05]  /*0600*/  NANOSLEEP R4 ;  /* 0x000000040000735d */ /* 0x000fea0003800000 */
[----:B------:R-:W-:Y:S05]  /*0610*/  EXIT ;  /* 0x000000000000794d */ /* 0x000fea0003800000 */
.L_x_7:
[----:B------:R-:W-:-:S00]  /*0620*/  BRA `(.L_x_7) ;  /* 0xfffffffc00fc7947 */ /* 0x000fc0000383ffff */
[----:B------:R-:W-:-:S00]  /*0630*/  NOP ;  /* 0x0000000000007918 */ /* 0x000fc00000000000 */
        /* <DEDUP_REMOVED lines=12> */
.L_x_8:


//--------------------- .nv.shared.reserved.0     --------------------------
	.section	.nv.shared.reserved.0,"aw",@nobits
	.weak		__nv_reservedSMEM_offset_0_alias
	.size		__nv_reservedSMEM_offset_0_alias, 0, 64
	.other		__nv_reservedSMEM_offset_0_alias,@"STO_CUDA_RESERVED_SHARED STV_DEFAULT"
__nv_reservedSMEM_offset_0_alias:
	.zero		0
	.zero		64


//--------------------- .nv.constant0._Z11sleepKerneli --------------------------
	.section	.nv.constant0._Z11sleepKerneli,"a",@progbits
	.sectionflags	@""
	.align	4
.nv.constant0._Z11sleepKerneli:
	.zero		900


//--------------------- SYMBOLS --------------------------

	.type		.nv.reservedSmem.offset0,@object
	.size		.nv.reservedSmem.offset0,0x4
